//
// Generated by NVIDIA NVVM Compiler
//
// Compiler Build ID: CL-36424714
// Cuda compilation tools, release 13.0, V13.0.88
// Based on NVVM 20.0.0
//

.version 9.0
.target sm_100
.address_size 64

	// .globl	naming_kernel_f32_u8_bf16_i64

.visible .entry naming_kernel_f32_u8_bf16_i64(
	.param .u64 .ptr .align 1 naming_kernel_f32_u8_bf16_i64_param_0,
	.param .u64 .ptr .align 1 naming_kernel_f32_u8_bf16_i64_param_1
)
{
	.reg .pred 	%p<3>;
	.reg .b32 	%r<20>;
	.reg .b64 	%rd<7>;

	ld.param.u64 	%rd2, [naming_kernel_f32_u8_bf16_i64_param_0];
	ld.param.u64 	%rd3, [naming_kernel_f32_u8_bf16_i64_param_1];
	cvta.to.global.u64 	%rd1, %rd3;
	mov.u32 	%r2, %ctaid.x;
	mov.u32 	%r3, %ntid.x;
	mov.u32 	%r4, %tid.x;
	mov.u32 	%r5, %ctaid.y;
	mov.u32 	%r6, %ntid.y;
	mov.u32 	%r7, %tid.y;
	mov.u32 	%r8, %ctaid.z;
	mov.u32 	%r9, %ntid.z;
	mov.u32 	%r10, %tid.z;
	mad.lo.s32 	%r11, %r8, %r9, %r10;
	mov.u32 	%r12, %nctaid.x;
	mov.u32 	%r13, %nctaid.y;
	mad.lo.s32 	%r14, %r11, %r13, %r5;
	mad.lo.s32 	%r15, %r14, %r6, %r7;
	mad.lo.s32 	%r16, %r15, %r12, %r2;
	mad.lo.s32 	%r1, %r16, %r3, %r4;
	ld.global.u32 	%r17, [%rd1+4];
	setp.ge.u32 	%p1, %r1, %r17;
	@%p1 bra 	$L__BB0_3;
	ld.global.u32 	%r18, [%rd1];
	setp.ge.u32 	%p2, %r1, %r18;
	@%p2 bra 	$L__BB0_3;
	cvta.to.global.u64 	%rd4, %rd2;
	mul.wide.u32 	%rd5, %r1, 4;
	add.s64 	%rd6, %rd4, %rd5;
	mov.b32 	%r19, 0;
	st.global.u32 	[%rd6], %r19;
$L__BB0_3:
	ret;

}


// ===== COMPILED SASS (sm_100) =====

	.target	sm_100

	.elftype	@"ET_EXEC"


//--------------------- .note.nv.tkinfo           --------------------------
	.section	.note.nv.tkinfo,"",@"SHT_NOTE"
	.sectionflags	@"SHF_NOTE_NV_TKINFO"
	.tkinfo
        /*0018*/ 	.word	0x00000002
        /*0030*/ 	.string	""
        /*0030*/ 	.string	"ptxas"
        /*0030*/ 	.string	"Cuda compilation tools, release 13.0, V13.0.88"
        /*0030*/ 	.string	"Build cuda_13.0.r13.0/compiler.36424714_0"
        /*0030*/ 	.string	"-arch sm_100 -m 64 "



//--------------------- .note.nv.cuinfo           --------------------------
	.section	.note.nv.cuinfo,"",@"SHT_NOTE"
	.sectionflags	@"SHF_NOTE_NV_CUINFO"
        /*0018*/ 	.short	0x0002
        /*001a*/ 	.short	0x0064
        /*001c*/ 	.short	0x0082
	.zero		2


//--------------------- .nv.info                  --------------------------
	.section	.nv.info,"",@"SHT_CUDA_INFO"
	.align	4


	//----- nvinfo : EIATTR_REGCOUNT
	.align		4
        /*0000*/ 	.byte	0x04, 0x2f
        /*0002*/ 	.short	(.L_1 - .L_0)
	.align		4
.L_0:
        /*0004*/ 	.word	index@(naming_kernel_f32_u8_bf16_i64)
        /*0008*/ 	.word	0x00000010


	//----- nvinfo : EIATTR_FRAME_SIZE
	.align		4
.L_1:
        /*000c*/ 	.byte	0x04, 0x11
        /*000e*/ 	.short	(.L_3 - .L_2)
	.align		4
.L_2:
        /*0010*/ 	.word	index@(naming_kernel_f32_u8_bf16_i64)
        /*0014*/ 	.word	0x00000000


	//----- nvinfo : EIATTR_MIN_STACK_SIZE
	.align		4
.L_3:
        /*0018*/ 	.byte	0x04, 0x12
        /*001a*/ 	.short	(.L_5 - .L_4)
	.align		4
.L_4:
        /*001c*/ 	.word	index@(naming_kernel_f32_u8_bf16_i64)
        /*0020*/ 	.word	0x00000000
.L_5:


//--------------------- .nv.compat                --------------------------
	.section	.nv.compat,"",@"SHT_CUDA_COMPAT_INFO"
	.align	4
        /*0000*/ 	.byte	0x02, 0x09, 0x00, 0x00, 0x02, 0x02, 0x01, 0x00, 0x02, 0x05, 0x05, 0x00, 0x03, 0x07, 0x01, 0x01
        /*0010*/ 	.byte	0x02, 0x03, 0x00, 0x00, 0x02, 0x06, 0x01, 0x00, 0x04, 0x0b, 0x08, 0x00, 0x09, 0x00, 0x00, 0x00
        /*0020*/ 	.byte	0x00, 0x00, 0x00, 0x00


//--------------------- .nv.info.naming_kernel_f32_u8_bf16_i64 --------------------------
	.section	.nv.info.naming_kernel_f32_u8_bf16_i64,"",@"SHT_CUDA_INFO"
	.sectionflags	@""
	.align	4


	//----- nvinfo : EIATTR_CUDA_API_VERSION
	.align		4
        /*0000*/ 	.byte	0x04, 0x37
        /*0002*/ 	.short	(.L_7 - .L_6)
.L_6:
        /*0004*/ 	.word	0x00000082


	//----- nvinfo : EIATTR_KPARAM_INFO
	.align		4
.L_7:
        /*0008*/ 	.byte	0x04, 0x17
        /*000a*/ 	.short	(.L_9 - .L_8)
.L_8:
        /*000c*/ 	.word	0x00000000
        /*0010*/ 	.short	0x0001
        /*0012*/ 	.short	0x0008
        /*0014*/ 	.byte	0x00, 0xf5, 0x21, 0x00


	//----- nvinfo : EIATTR_KPARAM_INFO
	.align		4
.L_9:
        /*0018*/ 	.byte	0x04, 0x17
        /*001a*/ 	.short	(.L_11 - .L_10)
.L_10:
        /*001c*/ 	.word	0x00000000
        /*0020*/ 	.short	0x0000
        /*0022*/ 	.short	0x0000
        /*0024*/ 	.byte	0x00, 0xf5, 0x21, 0x00


	//----- nvinfo : EIATTR_SPARSE_MMA_MASK
	.align		4
.L_11:
        /*0028*/ 	.byte	0x03, 0x50
        /*002a*/ 	.short	0x0000


	//----- nvinfo : EIATTR_MAXREG_COUNT
	.align		4
        /*002c*/ 	.byte	0x03, 0x1b
        /*002e*/ 	.short	0x00ff


	//----- nvinfo : EIATTR_MERCURY_ISA_VERSION
	.align		4
        /*0030*/ 	.byte	0x03, 0x5f
        /*0032*/ 	.short	0x0101


	//----- nvinfo : EIATTR_VRC_CTA_INIT_COUNT
	.align		4
        /*0034*/ 	.byte	0x02, 0x4a
	.zero		1
	.zero		1


	//----- nvinfo : EIATTR_EXIT_INSTR_OFFSETS
	.align		4
        /*0038*/ 	.byte	0x04, 0x1c
        /*003a*/ 	.short	(.L_13 - .L_12)


	//   ....[0]....
.L_12:
        /*003c*/ 	.word	0x00000150


	//   ....[1]....
        /*0040*/ 	.word	0x00000180


	//   ....[2]....
        /*0044*/ 	.word	0x000001c0


	//----- nvinfo : EIATTR_CBANK_PARAM_SIZE
	.align		4
.L_13:
        /*0048*/ 	.byte	0x03, 0x19
        /*004a*/ 	.short	0x0010


	//----- nvinfo : EIATTR_PARAM_CBANK
	.align		4
        /*004c*/ 	.byte	0x04, 0x0a
        /*004e*/ 	.short	(.L_15 - .L_14)
	.align		4
.L_14:
        /*0050*/ 	.word	index@(.nv.constant0.naming_kernel_f32_u8_bf16_i64)
        /*0054*/ 	.short	0x0380
        /*0056*/ 	.short	0x0010


	//----- nvinfo : EIATTR_SW_WAR
	.align		4
.L_15:
        /*0058*/ 	.byte	0x04, 0x36
        /*005a*/ 	.short	(.L_17 - .L_16)
.L_16:
        /*005c*/ 	.word	0x00000008
.L_17:


//--------------------- .nv.callgraph             --------------------------
	.section	.nv.callgraph,"",@"SHT_CUDA_CALLGRAPH"
	.align	4
	.sectionentsize	8
	.align		4
        /*0000*/ 	.word	0x00000000
	.align		4
        /*0004*/ 	.word	0xffffffff
	.align		4
        /*0008*/ 	.word	0x00000000
	.align		4
        /*000c*/ 	.word	0xfffffffe
	.align		4
        /*0010*/ 	.word	0x00000000
	.align		4
        /*0014*/ 	.word	0xfffffffd
	.align		4
        /*0018*/ 	.word	0x00000000
	.align		4
        /*001c*/ 	.word	0xfffffffc


//--------------------- .text.naming_kernel_f32_u8_bf16_i64 --------------------------
	.section	.text.naming_kernel_f32_u8_bf16_i64,"ax",@progbits
	.align	128
        .global         naming_kernel_f32_u8_bf16_i64
        .type           naming_kernel_f32_u8_bf16_i64,@function
        .size           naming_kernel_f32_u8_bf16_i64,(.L_x_1 - naming_kernel_f32_u8_bf16_i64)
        .other          naming_kernel_f32_u8_bf16_i64,@"STO_CUDA_ENTRY STV_DEFAULT"
naming_kernel_f32_u8_bf16_i64:
.text.naming_kernel_f32_u8_bf16_i64:
[----:B------:R-:W-:Y:S08]  /*0000*/  LDC R1, c[0x0][0x37c] ;  /* 0x0000df00ff017b82 */ /* 0x000ff00000000800 */
[----:B------:R-:W0:Y:S01]  /*0010*/  LDC.64 R2, c[0x0][0x388] ;  /* 0x0000e200ff027b82 */ /* 0x000e220000000a00 */
[----:B------:R-:W0:Y:S02]  /*0020*/  LDCU.64 UR4, c[0x0][0x358] ;  /* 0x00006b00ff0477ac */ /* 0x000e240008000a00 */
[----:B0-----:R-:W2:Y:S01]  /*0030*/  LDG.E R4, desc[UR4][R2.64+0x4] ;  /* 0x0000040402047981 */ /* 0x001ea2000c1e1900 */
[----:B------:R-:W0:Y:S04]  /*0040*/  LDCU UR7, c[0x0][0x360] ;  /* 0x00006c00ff0777ac */ /* 0x000e280008000800 */
[----:B------:R-:W1:Y:S01]  /*0050*/  S2UR UR10, SR_CTAID.Z ;  /* 0x00000000000a79c3 */ /* 0x000e620000002700 */
[----:B------:R-:W1:Y:S01]  /*0060*/  S2R R9, SR_TID.Z ;  /* 0x0000000000097919 */ /* 0x000e620000002300 */
[----:B------:R-:W3:Y:S01]  /*0070*/  LDCU UR9, c[0x0][0x364] ;  /* 0x00006c80ff0977ac */ /* 0x000ee20008000800 */
[----:B------:R-:W3:Y:S05]  /*0080*/  S2R R7, SR_TID.Y ;  /* 0x0000000000077919 */ /* 0x000eea0000002200 */
[----:B------:R-:W1:Y:S01]  /*0090*/  LDC R0, c[0x0][0x368] ;  /* 0x0000da00ff007b82 */ /* 0x000e620000000800 */
[----:B------:R-:W0:Y:S07]  /*00a0*/  S2R R5, SR_TID.X ;  /* 0x0000000000057919 */ /* 0x000e2e0000002100 */
[----:B------:R-:W4:Y:S08]  /*00b0*/  LDC R11, c[0x0][0x370] ;  /* 0x0000dc00ff0b7b82 */ /* 0x000f300000000800 */
[----:B------:R-:W5:Y:S08]  /*00c0*/  S2UR UR8, SR_CTAID.Y ;  /* 0x00000000000879c3 */ /* 0x000f700000002600 */
[----:B------:R-:W5:Y:S01]  /*00d0*/  LDC R13, c[0x0][0x374] ;  /* 0x0000dd00ff0d7b82 */ /* 0x000f620000000800 */
[----:B-1----:R-:W-:-:S07]  /*00e0*/  IMAD R0, R0, UR10, R9 ;  /* 0x0000000a00007c24 */ /* 0x002fce000f8e0209 */
[----:B------:R-:W4:Y:S01]  /*00f0*/  S2UR UR6, SR_CTAID.X ;  /* 0x00000000000679c3 */ /* 0x000f220000002500 */
[----:B-----5:R-:W-:-:S04]  /*0100*/  IMAD R0, R0, R13, UR8 ;  /* 0x0000000800007e24 */ /* 0x020fc8000f8e020d */
[----:B---3--:R-:W-:-:S04]  /*0110*/  IMAD R0, R0, UR9, R7 ;  /* 0x0000000900007c24 */ /* 0x008fc8000f8e0207 */
[----:B----4-:R-:W-:-:S04]  /*0120*/  IMAD R0, R0, R11, UR6 ;  /* 0x0000000600007e24 */ /* 0x010fc8000f8e020b */
[----:B0-----:R-:W-:-:S05]  /*0130*/  IMAD R5, R0, UR7, R5 ;  /* 0x0000000700057c24 */ /* 0x001fca000f8e0205 */
[----:B--2---:R-:W-:-:S13]  /*0140*/  ISETP.GE.U32.AND P0, PT, R5, R4, PT ;  /* 0x000000040500720c */ /* 0x004fda0003f06070 */
[----:B------:R-:W-:Y:S05]  /*0150*/  @P0 EXIT ;  /* 0x000000000000094d */ /* 0x000fea0003800000 */
[----:B------:R-:W2:Y:S02]  /*0160*/  LDG.E R2, desc[UR4][R2.64] ;  /* 0x0000000402027981 */ /* 0x000ea4000c1e1900 */
[----:B--2---:R-:W-:-:S13]  /*0170*/  ISETP.GE.U32.AND P0, PT, R5, R2, PT ;  /* 0x000000020500720c */ /* 0x004fda0003f06070 */
[----:B------:R-:W-:Y:S05]  /*0180*/  @P0 EXIT ;  /* 0x000000000000094d */ /* 0x000fea0003800000 */
[----:B------:R-:W0:Y:S02]  /*0190*/  LDC.64 R2, c[0x0][0x380] ;  /* 0x0000e000ff027b82 */ /* 0x000e240000000a00 */
[----:B0-----:R-:W-:-:S05]  /*01a0*/  IMAD.WIDE.U32 R2, R5, 0x4, R2 ;  /* 0x0000000405027825 */ /* 0x001fca00078e0002 */
[----:B------:R-:W-:Y:S01]  /*01b0*/  STG.E desc[UR4][R2.64], RZ ;  /* 0x000000ff02007986 */ /* 0x000fe2000c101904 */
[----:B------:R-:W-:Y:S05]  /*01c0*/  EXIT ;  /* 0x000000000000794d */ /* 0x000fea0003800000 */
.L_x_0:
[----:B------:R-:W-:-:S00]  /*01d0*/  BRA `(.L_x_0) ;  /* 0xfffffffc00fc7947 */ /* 0x000fc0000383ffff */
[----:B------:R-:W-:-:S00]  /*01e0*/  NOP ;  /* 0x0000000000007918 */ /* 0x000fc00000000000 */
        /* <DEDUP_REMOVED lines=9> */
.L_x_1:


//--------------------- .nv.shared.reserved.0     --------------------------
	.section	.nv.shared.reserved.0,"aw",@nobits
	.weak		__nv_reservedSMEM_offset_0_alias
	.size		__nv_reservedSMEM_offset_0_alias, 0, 64
	.other		__nv_reservedSMEM_offset_0_alias,@"STO_CUDA_RESERVED_SHARED STV_DEFAULT"
__nv_reservedSMEM_offset_0_alias:
	.zero		0
	.zero		64


//--------------------- .nv.constant0.naming_kernel_f32_u8_bf16_i64 --------------------------
	.section	.nv.constant0.naming_kernel_f32_u8_bf16_i64,"a",@progbits
	.sectionflags	@""
	.align	4
.nv.constant0.naming_kernel_f32_u8_bf16_i64:
	.zero		912


//--------------------- SYMBOLS --------------------------

	.type		.nv.reservedSmem.offset0,@object
	.size		.nv.reservedSmem.offset0,0x4
